//
// Generated by NVIDIA NVVM Compiler
//
// Compiler Build ID: CL-36424714
// Cuda compilation tools, release 13.0, V13.0.88
// Based on NVVM 20.0.0
//

.version 9.0
.target sm_100
.address_size 64


.entry _Z7pad_f32PKfPfiiiii(
	.param .u64 .ptr .align 1 _Z7pad_f32PKfPfiiiii_param_0,
	.param .u64 .ptr .align 1 _Z7pad_f32PKfPfiiiii_param_1,
	.param .u32 _Z7pad_f32PKfPfiiiii_param_2,
	.param .u32 _Z7pad_f32PKfPfiiiii_param_3,
	.param .u32 _Z7pad_f32PKfPfiiiii_param_4,
	.param .u32 _Z7pad_f32PKfPfiiiii_param_5,
	.param .u32 _Z7pad_f32PKfPfiiiii_param_6
)
{
	.reg .pred 	%p<7>;
	.reg .b32 	%r<20>;
	.reg .b32 	%f<2>;
	.reg .b64 	%rd<11>;

	ld.param.u64 	%rd2, [_Z7pad_f32PKfPfiiiii_param_0];
	ld.param.u64 	%rd3, [_Z7pad_f32PKfPfiiiii_param_1];
	ld.param.u32 	%r5, [_Z7pad_f32PKfPfiiiii_param_2];
	ld.param.u32 	%r6, [_Z7pad_f32PKfPfiiiii_param_3];
	ld.param.u32 	%r7, [_Z7pad_f32PKfPfiiiii_param_4];
	ld.param.u32 	%r8, [_Z7pad_f32PKfPfiiiii_param_5];
	ld.param.u32 	%r9, [_Z7pad_f32PKfPfiiiii_param_6];
	cvta.to.global.u64 	%rd1, %rd3;
	mov.u32 	%r10, %tid.x;
	mov.u32 	%r11, %ctaid.x;
	mov.u32 	%r12, %ntid.x;
	mad.lo.s32 	%r1, %r11, %r12, %r10;
	setp.ge.s32 	%p1, %r1, %r5;
	@%p1 bra 	$L__BB0_4;
	mov.u32 	%r2, %ctaid.y;
	mov.u32 	%r13, %ctaid.z;
	mov.u32 	%r14, %nctaid.y;
	mad.lo.s32 	%r15, %r14, %r13, %r2;
	mad.lo.s32 	%r4, %r15, %r5, %r1;
	setp.ge.s32 	%p2, %r1, %r6;
	setp.ge.u32 	%p3, %r2, %r7;
	mul.lo.s32 	%r16, %r9, %r8;
	setp.ge.u32 	%p4, %r13, %r16;
	or.pred  	%p5, %p3, %p4;
	or.pred  	%p6, %p5, %p2;
	@%p6 bra 	$L__BB0_3;
	mad.lo.s32 	%r18, %r7, %r13, %r2;
	mad.lo.s32 	%r19, %r18, %r6, %r1;
	cvta.to.global.u64 	%rd6, %rd2;
	mul.wide.s32 	%rd7, %r19, 4;
	add.s64 	%rd8, %rd6, %rd7;
	ld.global.f32 	%f1, [%rd8];
	mul.wide.s32 	%rd9, %r4, 4;
	add.s64 	%rd10, %rd1, %rd9;
	st.global.f32 	[%rd10], %f1;
	bra.uni 	$L__BB0_4;
$L__BB0_3:
	mul.wide.s32 	%rd4, %r4, 4;
	add.s64 	%rd5, %rd1, %rd4;
	mov.b32 	%r17, 0;
	st.global.u32 	[%rd5], %r17;
$L__BB0_4:
	ret;

}


// ===== COMPILED SASS (sm_100) =====

	.target	sm_100

	.elftype	@"ET_EXEC"


//--------------------- .note.nv.tkinfo           --------------------------
	.section	.note.nv.tkinfo,"",@"SHT_NOTE"
	.sectionflags	@"SHF_NOTE_NV_TKINFO"
	.tkinfo
        /*0018*/ 	.word	0x00000002
        /*0030*/ 	.string	""
        /*0030*/ 	.string	"ptxas"
        /*0030*/ 	.string	"Cuda compilation tools, release 13.0, V13.0.88"
        /*0030*/ 	.string	"Build cuda_13.0.r13.0/compiler.36424714_0"
        /*0030*/ 	.string	"-arch sm_100 -m 64 "



//--------------------- .note.nv.cuinfo           --------------------------
	.section	.note.nv.cuinfo,"",@"SHT_NOTE"
	.sectionflags	@"SHF_NOTE_NV_CUINFO"
        /*0018*/ 	.short	0x0002
        /*001a*/ 	.short	0x0064
        /*001c*/ 	.short	0x0082
	.zero		2


//--------------------- .nv.info                  --------------------------
	.section	.nv.info,"",@"SHT_CUDA_INFO"
	.align	4


	//----- nvinfo : EIATTR_REGCOUNT
	.align		4
        /*0000*/ 	.byte	0x04, 0x2f
        /*0002*/ 	.short	(.L_1 - .L_0)
	.align		4
.L_0:
        /*0004*/ 	.word	index@(_Z7pad_f32PKfPfiiiii)
        /*0008*/ 	.word	0x0000000a


	//----- nvinfo : EIATTR_FRAME_SIZE
	.align		4
.L_1:
        /*000c*/ 	.byte	0x04, 0x11
        /*000e*/ 	.short	(.L_3 - .L_2)
	.align		4
.L_2:
        /*0010*/ 	.word	index@(_Z7pad_f32PKfPfiiiii)
        /*0014*/ 	.word	0x00000000


	//----- nvinfo : EIATTR_MIN_STACK_SIZE
	.align		4
.L_3:
        /*0018*/ 	.byte	0x04, 0x12
        /*001a*/ 	.short	(.L_5 - .L_4)
	.align		4
.L_4:
        /*001c*/ 	.word	index@(_Z7pad_f32PKfPfiiiii)
        /*0020*/ 	.word	0x00000000
.L_5:


//--------------------- .nv.compat                --------------------------
	.section	.nv.compat,"",@"SHT_CUDA_COMPAT_INFO"
	.align	4
        /*0000*/ 	.byte	0x02, 0x09, 0x00, 0x00, 0x02, 0x02, 0x01, 0x00, 0x02, 0x05, 0x05, 0x00, 0x03, 0x07, 0x01, 0x01
        /*0010*/ 	.byte	0x02, 0x03, 0x00, 0x00, 0x02, 0x06, 0x01, 0x00, 0x04, 0x0b, 0x08, 0x00, 0x09, 0x00, 0x00, 0x00
        /*0020*/ 	.byte	0x00, 0x00, 0x00, 0x00


//--------------------- .nv.info._Z7pad_f32PKfPfiiiii --------------------------
	.section	.nv.info._Z7pad_f32PKfPfiiiii,"",@"SHT_CUDA_INFO"
	.sectionflags	@""
	.align	4


	//----- nvinfo : EIATTR_CUDA_API_VERSION
	.align		4
        /*0000*/ 	.byte	0x04, 0x37
        /*0002*/ 	.short	(.L_7 - .L_6)
.L_6:
        /*0004*/ 	.word	0x00000082


	//----- nvinfo : EIATTR_KPARAM_INFO
	.align		4
.L_7:
        /*0008*/ 	.byte	0x04, 0x17
        /*000a*/ 	.short	(.L_9 - .L_8)
.L_8:
        /*000c*/ 	.word	0x00000000
        /*0010*/ 	.short	0x0006
        /*0012*/ 	.short	0x0020
        /*0014*/ 	.byte	0x00, 0xf0, 0x11, 0x00


	//----- nvinfo : EIATTR_KPARAM_INFO
	.align		4
.L_9:
        /*0018*/ 	.byte	0x04, 0x17
        /*001a*/ 	.short	(.L_11 - .L_10)
.L_10:
        /*001c*/ 	.word	0x00000000
        /*0020*/ 	.short	0x0005
        /*0022*/ 	.short	0x001c
        /*0024*/ 	.byte	0x00, 0xf0, 0x11, 0x00


	//----- nvinfo : EIATTR_KPARAM_INFO
	.align		4
.L_11:
        /*0028*/ 	.byte	0x04, 0x17
        /*002a*/ 	.short	(.L_13 - .L_12)
.L_12:
        /*002c*/ 	.word	0x00000000
        /*0030*/ 	.short	0x0004
        /*0032*/ 	.short	0x0018
        /*0034*/ 	.byte	0x00, 0xf0, 0x11, 0x00


	//----- nvinfo : EIATTR_KPARAM_INFO
	.align		4
.L_13:
        /*0038*/ 	.byte	0x04, 0x17
        /*003a*/ 	.short	(.L_15 - .L_14)
.L_14:
        /*003c*/ 	.word	0x00000000
        /*0040*/ 	.short	0x0003
        /*0042*/ 	.short	0x0014
        /*0044*/ 	.byte	0x00, 0xf0, 0x11, 0x00


	//----- nvinfo : EIATTR_KPARAM_INFO
	.align		4
.L_15:
        /*0048*/ 	.byte	0x04, 0x17
        /*004a*/ 	.short	(.L_17 - .L_16)
.L_16:
        /*004c*/ 	.word	0x00000000
        /*0050*/ 	.short	0x0002
        /*0052*/ 	.short	0x0010
        /*0054*/ 	.byte	0x00, 0xf0, 0x11, 0x00


	//----- nvinfo : EIATTR_KPARAM_INFO
	.align		4
.L_17:
        /*0058*/ 	.byte	0x04, 0x17
        /*005a*/ 	.short	(.L_19 - .L_18)
.L_18:
        /*005c*/ 	.word	0x00000000
        /*0060*/ 	.short	0x0001
        /*0062*/ 	.short	0x0008
        /*0064*/ 	.byte	0x00, 0xf5, 0x21, 0x00


	//----- nvinfo : EIATTR_KPARAM_INFO
	.align		4
.L_19:
        /*0068*/ 	.byte	0x04, 0x17
        /*006a*/ 	.short	(.L_21 - .L_20)
.L_20:
        /*006c*/ 	.word	0x00000000
        /*0070*/ 	.short	0x0000
        /*0072*/ 	.short	0x0000
        /*0074*/ 	.byte	0x00, 0xf5, 0x21, 0x00


	//----- nvinfo : EIATTR_SPARSE_MMA_MASK
	.align		4
.L_21:
        /*0078*/ 	.byte	0x03, 0x50
        /*007a*/ 	.short	0x0000


	//----- nvinfo : EIATTR_MAXREG_COUNT
	.align		4
        /*007c*/ 	.byte	0x03, 0x1b
        /*007e*/ 	.short	0x00ff


	//----- nvinfo : EIATTR_MERCURY_ISA_VERSION
	.align		4
        /*0080*/ 	.byte	0x03, 0x5f
        /*0082*/ 	.short	0x0101


	//----- nvinfo : EIATTR_VRC_CTA_INIT_COUNT
	.align		4
        /*0084*/ 	.byte	0x02, 0x4a
	.zero		1
	.zero		1


	//----- nvinfo : EIATTR_EXIT_INSTR_OFFSETS
	.align		4
        /*0088*/ 	.byte	0x04, 0x1c
        /*008a*/ 	.short	(.L_23 - .L_22)


	//   ....[0]....
.L_22:
        /*008c*/ 	.word	0x00000070


	//   ....[1]....
        /*0090*/ 	.word	0x000001e0


	//   ....[2]....
        /*0094*/ 	.word	0x00000220


	//----- nvinfo : EIATTR_CRS_STACK_SIZE
	.align		4
.L_23:
        /*0098*/ 	.byte	0x04, 0x1e
        /*009a*/ 	.short	(.L_25 - .L_24)
.L_24:
        /*009c*/ 	.word	0x00000000


	//----- nvinfo : EIATTR_CBANK_PARAM_SIZE
	.align		4
.L_25:
        /*00a0*/ 	.byte	0x03, 0x19
        /*00a2*/ 	.short	0x0024


	//----- nvinfo : EIATTR_PARAM_CBANK
	.align		4
        /*00a4*/ 	.byte	0x04, 0x0a
        /*00a6*/ 	.short	(.L_27 - .L_26)
	.align		4
.L_26:
        /*00a8*/ 	.word	index@(.nv.constant0._Z7pad_f32PKfPfiiiii)
        /*00ac*/ 	.short	0x0380
        /*00ae*/ 	.short	0x0024


	//----- nvinfo : EIATTR_SW_WAR
	.align		4
.L_27:
        /*00b0*/ 	.byte	0x04, 0x36
        /*00b2*/ 	.short	(.L_29 - .L_28)
.L_28:
        /*00b4*/ 	.word	0x00000008
.L_29:


//--------------------- .nv.callgraph             --------------------------
	.section	.nv.callgraph,"",@"SHT_CUDA_CALLGRAPH"
	.align	4
	.sectionentsize	8
	.align		4
        /*0000*/ 	.word	0x00000000
	.align		4
        /*0004*/ 	.word	0xffffffff
	.align		4
        /*0008*/ 	.word	0x00000000
	.align		4
        /*000c*/ 	.word	0xfffffffe
	.align		4
        /*0010*/ 	.word	0x00000000
	.align		4
        /*0014*/ 	.word	0xfffffffd
	.align		4
        /*0018*/ 	.word	0x00000000
	.align		4
        /*001c*/ 	.word	0xfffffffc


//--------------------- .text._Z7pad_f32PKfPfiiiii --------------------------
	.section	.text._Z7pad_f32PKfPfiiiii,"ax",@progbits
	.align	128
.text._Z7pad_f32PKfPfiiiii:
        .type           _Z7pad_f32PKfPfiiiii,@function
        .size           _Z7pad_f32PKfPfiiiii,(.L_x_2 - _Z7pad_f32PKfPfiiiii)
        .other          _Z7pad_f32PKfPfiiiii,@"STO_CUDA_ENTRY STV_DEFAULT"
_Z7pad_f32PKfPfiiiii:
[----:B------:R-:W-:Y:S01]  /*0000*/  LDC R1, c[0x0][0x37c] ;  /* 0x0000df00ff017b82 */ /* 0x000fe20000000800 */
[----:B------:R-:W0:Y:S07]  /*0010*/  S2R R0, SR_TID.X ;  /* 0x0000000000007919 */ /* 0x000e2e0000002100 */
[----:B------:R-:W0:Y:S01]  /*0020*/  S2UR UR4, SR_CTAID.X ;  /* 0x00000000000479c3 */ /* 0x000e220000002500 */
[----:B------:R-:W1:Y:S07]  /*0030*/  LDCU UR5, c[0x0][0x390] ;  /* 0x00007200ff0577ac */ /* 0x000e6e0008000800 */
[----:B------:R-:W0:Y:S02]  /*0040*/  LDC R3, c[0x0][0x360] ;  /* 0x0000d800ff037b82 */ /* 0x000e240000000800 */
[----:B0-----:R-:W-:-:S05]  /*0050*/  IMAD R0, R3, UR4, R0 ;  /* 0x0000000403007c24 */ /* 0x001fca000f8e0200 */
[----:B-1----:R-:W-:-:S13]  /*0060*/  ISETP.GE.AND P0, PT, R0, UR5, PT ;  /* 0x0000000500007c0c */ /* 0x002fda000bf06270 */
[----:B------:R-:W-:Y:S05]  /*0070*/  @P0 EXIT ;  /* 0x000000000000094d */ /* 0x000fea0003800000 */
[----:B------:R-:W0:Y:S01]  /*0080*/  S2R R5, SR_CTAID.Z ;  /* 0x0000000000057919 */ /* 0x000e220000002700 */
[----:B------:R-:W1:Y:S01]  /*0090*/  LDC R2, c[0x0][0x3a0] ;  /* 0x0000e800ff027b82 */ /* 0x000e620000000800 */
[----:B------:R-:W2:Y:S01]  /*00a0*/  LDCU UR8, c[0x0][0x394] ;  /* 0x00007280ff0877ac */ /* 0x000ea20008000800 */
[----:B------:R-:W3:Y:S06]  /*00b0*/  LDCU.64 UR6, c[0x0][0x358] ;  /* 0x00006b00ff0677ac */ /* 0x000eec0008000a00 */
[----:B------:R-:W1:Y:S08]  /*00c0*/  LDC.64 R6, c[0x0][0x398] ;  /* 0x0000e600ff067b82 */ /* 0x000e700000000a00 */
[----:B------:R-:W4:Y:S08]  /*00d0*/  S2UR UR4, SR_CTAID.Y ;  /* 0x00000000000479c3 */ /* 0x000f300000002600 */
[----:B------:R-:W5:Y:S01]  /*00e0*/  LDC R4, c[0x0][0x374] ;  /* 0x0000dd00ff047b82 */ /* 0x000f620000000800 */
[----:B-1----:R-:W-:-:S05]  /*00f0*/  IMAD R2, R2, R7, RZ ;  /* 0x0000000702027224 */ /* 0x002fca00078e02ff */
[----:B0-----:R-:W-:-:S04]  /*0100*/  ISETP.GE.U32.AND P0, PT, R5, R2, PT ;  /* 0x000000020500720c */ /* 0x001fc80003f06070 */
[----:B----4-:R-:W-:-:S04]  /*0110*/  ISETP.LE.U32.OR P0, PT, R6, UR4, P0 ;  /* 0x0000000406007c0c */ /* 0x010fc80008703470 */
[----:B--2---:R-:W-:Y:S01]  /*0120*/  ISETP.GE.OR P0, PT, R0, UR8, P0 ;  /* 0x0000000800007c0c */ /* 0x004fe20008706670 */
[----:B-----5:R-:W-:-:S04]  /*0130*/  IMAD R3, R5, R4, UR4 ;  /* 0x0000000405037e24 */ /* 0x020fc8000f8e0204 */
[----:B------:R-:W-:-:S08]  /*0140*/  IMAD R7, R3, UR5, R0 ;  /* 0x0000000503077c24 */ /* 0x000fd0000f8e0200 */
[----:B---3--:R-:W-:Y:S05]  /*0150*/  @P0 BRA `(.L_x_0) ;  /* 0x0000000000240947 */ /* 0x008fea0003800000 */
[----:B------:R-:W0:Y:S01]  /*0160*/  LDC.64 R2, c[0x0][0x380] ;  /* 0x0000e000ff027b82 */ /* 0x000e220000000a00 */
[----:B------:R-:W-:-:S04]  /*0170*/  IMAD R5, R5, R6, UR4 ;  /* 0x0000000405057e24 */ /* 0x000fc8000f8e0206 */
[----:B------:R-:W-:-:S04]  /*0180*/  IMAD R5, R5, UR8, R0 ;  /* 0x0000000805057c24 */ /* 0x000fc8000f8e0200 */
[----:B0-----:R-:W-:Y:S02]  /*0190*/  IMAD.WIDE R2, R5, 0x4, R2 ;  /* 0x0000000405027825 */ /* 0x001fe400078e0202 */
[----:B------:R-:W0:Y:S04]  /*01a0*/  LDC.64 R4, c[0x0][0x388] ;  /* 0x0000e200ff047b82 */ /* 0x000e280000000a00 */
[----:B------:R-:W2:Y:S01]  /*01b0*/  LDG.E R3, desc[UR6][R2.64] ;  /* 0x0000000602037981 */ /* 0x000ea2000c1e1900 */
[----:B0-----:R-:W-:-:S05]  /*01c0*/  IMAD.WIDE R4, R7, 0x4, R4 ;  /* 0x0000000407047825 */ /* 0x001fca00078e0204 */
[----:B--2---:R-:W-:Y:S01]  /*01d0*/  STG.E desc[UR6][R4.64], R3 ;  /* 0x0000000304007986 */ /* 0x004fe2000c101906 */
[----:B------:R-:W-:Y:S05]  /*01e0*/  EXIT ;  /* 0x000000000000794d */ /* 0x000fea0003800000 */
.L_x_0:
[----:B------:R-:W0:Y:S02]  /*01f0*/  LDC.64 R2, c[0x0][0x388] ;  /* 0x0000e200ff027b82 */ /* 0x000e240000000a00 */
[----:B0-----:R-:W-:-:S05]  /*0200*/  IMAD.WIDE R2, R7, 0x4, R2 ;  /* 0x0000000407027825 */ /* 0x001fca00078e0202 */
[----:B------:R-:W-:Y:S01]  /*0210*/  STG.E desc[UR6][R2.64], RZ ;  /* 0x000000ff02007986 */ /* 0x000fe2000c101906 */
[----:B------:R-:W-:Y:S05]  /*0220*/  EXIT ;  /* 0x000000000000794d */ /* 0x000fea0003800000 */
.L_x_1:
[----:B------:R-:W-:-:S00]  /*0230*/  BRA `(.L_x_1) ;  /* 0xfffffffc00fc7947 */ /* 0x000fc0000383ffff */
[----:B------:R-:W-:-:S00]  /*0240*/  NOP ;  /* 0x0000000000007918 */ /* 0x000fc00000000000 */
        /* <DEDUP_REMOVED lines=11> */
.L_x_2:


//--------------------- .nv.shared.reserved.0     --------------------------
	.section	.nv.shared.reserved.0,"aw",@nobits
	.weak		__nv_reservedSMEM_offset_0_alias
	.size		__nv_reservedSMEM_offset_0_alias, 0, 64
	.other		__nv_reservedSMEM_offset_0_alias,@"STO_CUDA_RESERVED_SHARED STV_DEFAULT"
__nv_reservedSMEM_offset_0_alias:
	.zero		0
	.zero		64


//--------------------- .nv.constant0._Z7pad_f32PKfPfiiiii --------------------------
	.section	.nv.constant0._Z7pad_f32PKfPfiiiii,"a",@progbits
	.sectionflags	@""
	.align	4
.nv.constant0._Z7pad_f32PKfPfiiiii:
	.zero		932


//--------------------- SYMBOLS --------------------------

	.type		.nv.reservedSmem.offset0,@object
	.size		.nv.reservedSmem.offset0,0x4
